//
// Generated by NVIDIA NVVM Compiler
//
// Compiler Build ID: CL-36424714
// Cuda compilation tools, release 13.0, V13.0.88
// Based on NVVM 20.0.0
//

.version 9.0
.target sm_100
.address_size 64

	// .globl	default_function_kernel_1

.visible .entry default_function_kernel_1(
	.param .u64 .ptr .align 1 default_function_kernel_1_param_0,
	.param .u64 .ptr .align 1 default_function_kernel_1_param_1
)
.maxntid 36
{
	.reg .pred 	%p<7>;
	.reg .b32 	%r<11>;
	.reg .b32 	%f<41>;
	.reg .b64 	%rd<9>;

	ld.param.u64 	%rd1, [default_function_kernel_1_param_0];
	ld.param.u64 	%rd2, [default_function_kernel_1_param_1];
	cvta.to.global.u64 	%rd3, %rd2;
	mov.u32 	%r4, %ctaid.x;
	mov.u32 	%r5, %tid.x;
	mad.lo.s32 	%r1, %r4, 36, %r5;
	mul.wide.u32 	%rd4, %r1, 4;
	add.s64 	%rd5, %rd3, %rd4;
	ld.global.nc.f32 	%f5, [%rd5];
	mov.f32 	%f6, 0f3F800000;
	sub.rn.f32 	%f7, %f5, %f6;
	mov.b32 	%r2, %f7;
	setp.gt.u32 	%p1, %r2, 1258291200;
	fma.rn.f32 	%f8, %f5, %f5, 0fBF800000;
	rsqrt.approx.ftz.f32 	%f9, %f8;
	mul.f32 	%f10, %f8, %f9;
	mul.f32 	%f11, %f9, 0f3F000000;
	neg.f32 	%f12, %f10;
	fma.rn.f32 	%f13, %f12, %f10, %f8;
	fma.rn.f32 	%f14, %f13, %f11, %f10;
	setp.eq.f32 	%p2, %f8, 0f00000000;
	selp.f32 	%f15, 0f00000000, %f14, %p2;
	selp.f32 	%f16, 0fBF800001, %f15, %p1;
	add.f32 	%f1, %f7, %f16;
	add.rz.f32 	%f17, %f1, %f6;
	mov.b32 	%r6, %f17;
	add.s32 	%r7, %r6, -1061158912;
	and.b32  	%r8, %r7, -8388608;
	mov.b32 	%r3, %f1;
	sub.s32 	%r9, %r3, %r8;
	mov.b32 	%f18, %r9;
	sub.s32 	%r10, 1082130432, %r8;
	mov.b32 	%f19, %r10;
	fma.rn.f32 	%f20, %f19, 0f3E800000, 0fBF800000;
	add.f32 	%f21, %f20, %f18;
	cvt.rn.f32.s32 	%f22, %r8;
	mul.f32 	%f23, %f22, 0f34000000;
	fma.rn.f32 	%f24, %f21, 0fBD39BF78, 0f3DD80012;
	fma.rn.f32 	%f25, %f24, %f21, 0fBE0778E0;
	fma.rn.f32 	%f26, %f25, %f21, 0f3E146475;
	fma.rn.f32 	%f27, %f26, %f21, 0fBE2A68DD;
	fma.rn.f32 	%f28, %f27, %f21, 0f3E4CAF9E;
	fma.rn.f32 	%f29, %f28, %f21, 0fBE800042;
	fma.rn.f32 	%f30, %f29, %f21, 0f3EAAAAE6;
	fma.rn.f32 	%f31, %f30, %f21, 0fBF000000;
	mul.f32 	%f32, %f21, %f31;
	fma.rn.f32 	%f33, %f32, %f21, %f21;
	fma.rn.f32 	%f40, %f23, 0f3F317218, %f33;
	setp.lt.u32 	%p3, %r3, 2139095040;
	@%p3 bra 	$L__BB0_2;
	setp.gt.s32 	%p4, %r3, -1082130432;
	fma.rn.f32 	%f34, %f1, 0f7F800000, 0f7F800000;
	selp.f32 	%f35, %f34, %f40, %p4;
	setp.eq.f32 	%p5, %f1, 0f00000000;
	selp.f32 	%f40, 0f80000000, %f35, %p5;
$L__BB0_2:
	setp.gt.u32 	%p6, %r2, 1258291200;
	cvta.to.global.u64 	%rd6, %rd1;
	add.f32 	%f36, %f40, 0f3F317218;
	selp.f32 	%f37, %f36, %f40, %p6;
	mov.f32 	%f38, 0f00000000;
	sub.f32 	%f39, %f38, %f37;
	add.s64 	%rd8, %rd6, %rd4;
	st.global.f32 	[%rd8], %f39;
	ret;

}
	// .globl	default_function_kernel
.visible .entry default_function_kernel(
	.param .u64 .ptr .align 1 default_function_kernel_param_0,
	.param .u64 .ptr .align 1 default_function_kernel_param_1
)
{
	.reg .b32 	%r<2>;
	.reg .b32 	%f<4>;
	.reg .b64 	%rd<8>;

	ld.param.u64 	%rd1, [default_function_kernel_param_0];
	ld.param.u64 	%rd2, [default_function_kernel_param_1];
	cvta.to.global.u64 	%rd3, %rd1;
	cvta.to.global.u64 	%rd4, %rd2;
	mov.u32 	%r1, %ctaid.x;
	mul.wide.u32 	%rd5, %r1, 4;
	add.s64 	%rd6, %rd4, %rd5;
	ld.global.nc.f32 	%f1, [%rd6];
	mul.f32 	%f2, %f1, 0f3FB8AA3B;
	ex2.approx.f32 	%f3, %f2;
	add.s64 	%rd7, %rd3, %rd5;
	st.global.f32 	[%rd7], %f3;
	ret;

}
	// .globl	default_function_kernel_2
.visible .entry default_function_kernel_2(
	.param .u64 .ptr .align 1 default_function_kernel_2_param_0,
	.param .u64 .ptr .align 1 default_function_kernel_2_param_1
)
.maxntid 32
{
	.reg .pred 	%p<8>;
	.reg .b32 	%r<14>;
	.reg .b32 	%f<39>;
	.reg .b64 	%rd<9>;

	ld.param.u64 	%rd1, [default_function_kernel_2_param_0];
	ld.param.u64 	%rd2, [default_function_kernel_2_param_1];
	mov.u32 	%r1, %ctaid.x;
	shl.b32 	%r5, %r1, 2;
	mov.u32 	%r2, %tid.x;
	shr.u32 	%r6, %r2, 3;
	or.b32  	%r7, %r5, %r6;
	setp.gt.u32 	%p1, %r7, 8;
	@%p1 bra 	$L__BB2_4;
	cvta.to.global.u64 	%rd3, %rd2;
	shl.b32 	%r8, %r1, 5;
	or.b32  	%r3, %r8, %r2;
	mul.wide.u32 	%rd4, %r3, 4;
	add.s64 	%rd5, %rd3, %rd4;
	ld.global.nc.f32 	%f7, [%rd5];
	cvt.rpi.f32.f32 	%f1, %f7;
	abs.f32 	%f2, %f1;
	fma.rn.f32 	%f8, %f1, %f1, 0f3F800000;
	rsqrt.approx.ftz.f32 	%f9, %f8;
	fma.rn.f32 	%f10, %f8, %f9, 0f3F800000;
	rcp.approx.ftz.f32 	%f11, %f10;
	mul.f32 	%f12, %f2, %f11;
	fma.rn.f32 	%f13, %f2, %f12, %f2;
	setp.gt.f32 	%p2, %f2, 0f4B000000;
	selp.f32 	%f3, %f2, %f13, %p2;
	mov.f32 	%f14, 0f3F800000;
	add.rz.f32 	%f15, %f3, %f14;
	mov.b32 	%r9, %f15;
	add.s32 	%r10, %r9, -1061158912;
	and.b32  	%r11, %r10, -8388608;
	mov.b32 	%r4, %f3;
	sub.s32 	%r12, %r4, %r11;
	mov.b32 	%f16, %r12;
	sub.s32 	%r13, 1082130432, %r11;
	mov.b32 	%f17, %r13;
	fma.rn.f32 	%f18, %f17, 0f3E800000, 0fBF800000;
	add.f32 	%f19, %f18, %f16;
	cvt.rn.f32.s32 	%f20, %r11;
	mul.f32 	%f21, %f20, 0f34000000;
	fma.rn.f32 	%f22, %f19, 0fBD39BF78, 0f3DD80012;
	fma.rn.f32 	%f23, %f22, %f19, 0fBE0778E0;
	fma.rn.f32 	%f24, %f23, %f19, 0f3E146475;
	fma.rn.f32 	%f25, %f24, %f19, 0fBE2A68DD;
	fma.rn.f32 	%f26, %f25, %f19, 0f3E4CAF9E;
	fma.rn.f32 	%f27, %f26, %f19, 0fBE800042;
	fma.rn.f32 	%f28, %f27, %f19, 0f3EAAAAE6;
	fma.rn.f32 	%f29, %f28, %f19, 0fBF000000;
	mul.f32 	%f30, %f19, %f29;
	fma.rn.f32 	%f31, %f30, %f19, %f19;
	fma.rn.f32 	%f38, %f21, 0f3F317218, %f31;
	setp.lt.u32 	%p3, %r4, 2139095040;
	@%p3 bra 	$L__BB2_3;
	setp.gt.s32 	%p4, %r4, -1082130432;
	fma.rn.f32 	%f32, %f3, 0f7F800000, 0f7F800000;
	selp.f32 	%f33, %f32, %f38, %p4;
	setp.eq.f32 	%p5, %f3, 0f00000000;
	selp.f32 	%f38, 0f80000000, %f33, %p5;
$L__BB2_3:
	setp.gt.f32 	%p6, %f2, 0f4B000000;
	add.f32 	%f34, %f38, 0f3F317218;
	selp.f32 	%f35, %f34, %f38, %p6;
	setp.num.f32 	%p7, %f2, %f2;
	copysign.f32 	%f36, %f1, %f35;
	selp.f32 	%f37, %f36, %f35, %p7;
	cvta.to.global.u64 	%rd6, %rd1;
	add.s64 	%rd8, %rd6, %rd4;
	st.global.f32 	[%rd8], %f37;
$L__BB2_4:
	ret;

}


// ===== COMPILED SASS (sm_100) =====

	.target	sm_100

	.elftype	@"ET_EXEC"


//--------------------- .note.nv.tkinfo           --------------------------
	.section	.note.nv.tkinfo,"",@"SHT_NOTE"
	.sectionflags	@"SHF_NOTE_NV_TKINFO"
	.tkinfo
        /*0018*/ 	.word	0x00000002
        /*0030*/ 	.string	""
        /*0030*/ 	.string	"ptxas"
        /*0030*/ 	.string	"Cuda compilation tools, release 13.0, V13.0.88"
        /*0030*/ 	.string	"Build cuda_13.0.r13.0/compiler.36424714_0"
        /*0030*/ 	.string	"-arch sm_100 -m 64 "



//--------------------- .note.nv.cuinfo           --------------------------
	.section	.note.nv.cuinfo,"",@"SHT_NOTE"
	.sectionflags	@"SHF_NOTE_NV_CUINFO"
        /*0018*/ 	.short	0x0002
        /*001a*/ 	.short	0x0064
        /*001c*/ 	.short	0x0082
	.zero		2


//--------------------- .nv.info                  --------------------------
	.section	.nv.info,"",@"SHT_CUDA_INFO"
	.align	4


	//----- nvinfo : EIATTR_REGCOUNT
	.align		4
        /*0000*/ 	.byte	0x04, 0x2f
        /*0002*/ 	.short	(.L_1 - .L_0)
	.align		4
.L_0:
        /*0004*/ 	.word	index@(default_function_kernel_1)
        /*0008*/ 	.word	0x0000000b


	//----- nvinfo : EIATTR_FRAME_SIZE
	.align		4
.L_1:
        /*000c*/ 	.byte	0x04, 0x11
        /*000e*/ 	.short	(.L_3 - .L_2)
	.align		4
.L_2:
        /*0010*/ 	.word	index@(default_function_kernel_1)
        /*0014*/ 	.word	0x00000000


	//----- nvinfo : EIATTR_REGCOUNT
	.align		4
.L_3:
        /*0018*/ 	.byte	0x04, 0x2f
        /*001a*/ 	.short	(.L_5 - .L_4)
	.align		4
.L_4:
        /*001c*/ 	.word	index@(default_function_kernel)
        /*0020*/ 	.word	0x0000000c


	//----- nvinfo : EIATTR_FRAME_SIZE
	.align		4
.L_5:
        /*0024*/ 	.byte	0x04, 0x11
        /*0026*/ 	.short	(.L_7 - .L_6)
	.align		4
.L_6:
        /*0028*/ 	.word	index@(default_function_kernel)
        /*002c*/ 	.word	0x00000000


	//----- nvinfo : EIATTR_REGCOUNT
	.align		4
.L_7:
        /*0030*/ 	.byte	0x04, 0x2f
        /*0032*/ 	.short	(.L_9 - .L_8)
	.align		4
.L_8:
        /*0034*/ 	.word	index@(default_function_kernel_2)
        /*0038*/ 	.word	0x0000000c


	//----- nvinfo : EIATTR_FRAME_SIZE
	.align		4
.L_9:
        /*003c*/ 	.byte	0x04, 0x11
        /*003e*/ 	.short	(.L_11 - .L_10)
	.align		4
.L_10:
        /*0040*/ 	.word	index@(default_function_kernel_2)
        /*0044*/ 	.word	0x00000000


	//----- nvinfo : EIATTR_MIN_STACK_SIZE
	.align		4
.L_11:
        /*0048*/ 	.byte	0x04, 0x12
        /*004a*/ 	.short	(.L_13 - .L_12)
	.align		4
.L_12:
        /*004c*/ 	.word	index@(default_function_kernel_2)
        /*0050*/ 	.word	0x00000000


	//----- nvinfo : EIATTR_MIN_STACK_SIZE
	.align		4
.L_13:
        /*0054*/ 	.byte	0x04, 0x12
        /*0056*/ 	.short	(.L_15 - .L_14)
	.align		4
.L_14:
        /*0058*/ 	.word	index@(default_function_kernel)
        /*005c*/ 	.word	0x00000000


	//----- nvinfo : EIATTR_MIN_STACK_SIZE
	.align		4
.L_15:
        /*0060*/ 	.byte	0x04, 0x12
        /*0062*/ 	.short	(.L_17 - .L_16)
	.align		4
.L_16:
        /*0064*/ 	.word	index@(default_function_kernel_1)
        /*0068*/ 	.word	0x00000000
.L_17:


//--------------------- .nv.compat                --------------------------
	.section	.nv.compat,"",@"SHT_CUDA_COMPAT_INFO"
	.align	4
        /*0000*/ 	.byte	0x02, 0x09, 0x00, 0x00, 0x02, 0x02, 0x01, 0x00, 0x02, 0x05, 0x05, 0x00, 0x03, 0x07, 0x01, 0x01
        /*0010*/ 	.byte	0x02, 0x03, 0x00, 0x00, 0x02, 0x06, 0x01, 0x00, 0x04, 0x0b, 0x08, 0x00, 0x01, 0x00, 0x00, 0x00
        /*0020*/ 	.byte	0x00, 0x00, 0x00, 0x00


//--------------------- .nv.info.default_function_kernel_2 --------------------------
	.section	.nv.info.default_function_kernel_2,"",@"SHT_CUDA_INFO"
	.sectionflags	@""
	.align	4


	//----- nvinfo : EIATTR_CUDA_API_VERSION
	.align		4
        /*0000*/ 	.byte	0x04, 0x37
        /*0002*/ 	.short	(.L_19 - .L_18)
.L_18:
        /*0004*/ 	.word	0x00000082


	//----- nvinfo : EIATTR_KPARAM_INFO
	.align		4
.L_19:
        /*0008*/ 	.byte	0x04, 0x17
        /*000a*/ 	.short	(.L_21 - .L_20)
.L_20:
        /*000c*/ 	.word	0x00000000
        /*0010*/ 	.short	0x0001
        /*0012*/ 	.short	0x0008
        /*0014*/ 	.byte	0x00, 0xf5, 0x21, 0x00


	//----- nvinfo : EIATTR_KPARAM_INFO
	.align		4
.L_21:
        /*0018*/ 	.byte	0x04, 0x17
        /*001a*/ 	.short	(.L_23 - .L_22)
.L_22:
        /*001c*/ 	.word	0x00000000
        /*0020*/ 	.short	0x0000
        /*0022*/ 	.short	0x0000
        /*0024*/ 	.byte	0x00, 0xf5, 0x21, 0x00


	//----- nvinfo : EIATTR_SPARSE_MMA_MASK
	.align		4
.L_23:
        /*0028*/ 	.byte	0x03, 0x50
        /*002a*/ 	.short	0x0000


	//----- nvinfo : EIATTR_MAXREG_COUNT
	.align		4
        /*002c*/ 	.byte	0x03, 0x1b
        /*002e*/ 	.short	0x00ff


	//----- nvinfo : EIATTR_MERCURY_ISA_VERSION
	.align		4
        /*0030*/ 	.byte	0x03, 0x5f
        /*0032*/ 	.short	0x0101


	//----- nvinfo : EIATTR_VRC_CTA_INIT_COUNT
	.align		4
        /*0034*/ 	.byte	0x02, 0x4a
	.zero		1
	.zero		1


	//----- nvinfo : EIATTR_EXIT_INSTR_OFFSETS
	.align		4
        /*0038*/ 	.byte	0x04, 0x1c
        /*003a*/ 	.short	(.L_25 - .L_24)


	//   ....[0]....
.L_24:
        /*003c*/ 	.word	0x00000070


	//   ....[1]....
        /*0040*/ 	.word	0x000003a0


	//----- nvinfo : EIATTR_MAX_THREADS
	.align		4
.L_25:
        /*0044*/ 	.byte	0x04, 0x05
        /*0046*/ 	.short	(.L_27 - .L_26)
.L_26:
        /*0048*/ 	.word	0x00000020
        /*004c*/ 	.word	0x00000001
        /*0050*/ 	.word	0x00000001


	//----- nvinfo : EIATTR_CBANK_PARAM_SIZE
	.align		4
.L_27:
        /*0054*/ 	.byte	0x03, 0x19
        /*0056*/ 	.short	0x0010


	//----- nvinfo : EIATTR_PARAM_CBANK
	.align		4
        /*0058*/ 	.byte	0x04, 0x0a
        /*005a*/ 	.short	(.L_29 - .L_28)
	.align		4
.L_28:
        /*005c*/ 	.word	index@(.nv.constant0.default_function_kernel_2)
        /*0060*/ 	.short	0x0380
        /*0062*/ 	.short	0x0010


	//----- nvinfo : EIATTR_SW_WAR
	.align		4
.L_29:
        /*0064*/ 	.byte	0x04, 0x36
        /*0066*/ 	.short	(.L_31 - .L_30)
.L_30:
        /*0068*/ 	.word	0x00000008
.L_31:


//--------------------- .nv.info.default_function_kernel --------------------------
	.section	.nv.info.default_function_kernel,"",@"SHT_CUDA_INFO"
	.sectionflags	@""
	.align	4


	//----- nvinfo : EIATTR_CUDA_API_VERSION
	.align		4
        /*0000*/ 	.byte	0x04, 0x37
        /*0002*/ 	.short	(.L_33 - .L_32)
.L_32:
        /*0004*/ 	.word	0x00000082


	//----- nvinfo : EIATTR_KPARAM_INFO
	.align		4
.L_33:
        /*0008*/ 	.byte	0x04, 0x17
        /*000a*/ 	.short	(.L_35 - .L_34)
.L_34:
        /*000c*/ 	.word	0x00000000
        /*0010*/ 	.short	0x0001
        /*0012*/ 	.short	0x0008
        /*0014*/ 	.byte	0x00, 0xf5, 0x21, 0x00


	//----- nvinfo : EIATTR_KPARAM_INFO
	.align		4
.L_35:
        /*0018*/ 	.byte	0x04, 0x17
        /*001a*/ 	.short	(.L_37 - .L_36)
.L_36:
        /*001c*/ 	.word	0x00000000
        /*0020*/ 	.short	0x0000
        /*0022*/ 	.short	0x0000
        /*0024*/ 	.byte	0x00, 0xf5, 0x21, 0x00


	//----- nvinfo : EIATTR_SPARSE_MMA_MASK
	.align		4
.L_37:
        /*0028*/ 	.byte	0x03, 0x50
        /*002a*/ 	.short	0x0000


	//----- nvinfo : EIATTR_MAXREG_COUNT
	.align		4
        /*002c*/ 	.byte	0x03, 0x1b
        /*002e*/ 	.short	0x00ff


	//----- nvinfo : EIATTR_MERCURY_ISA_VERSION
	.align		4
        /*0030*/ 	.byte	0x03, 0x5f
        /*0032*/ 	.short	0x0101


	//----- nvinfo : EIATTR_VRC_CTA_INIT_COUNT
	.align		4
        /*0034*/ 	.byte	0x02, 0x4a
	.zero		1
	.zero		1


	//----- nvinfo : EIATTR_EXIT_INSTR_OFFSETS
	.align		4
        /*0038*/ 	.byte	0x04, 0x1c
        /*003a*/ 	.short	(.L_39 - .L_38)


	//   ....[0]....
.L_38:
        /*003c*/ 	.word	0x000000e0


	//----- nvinfo : EIATTR_CBANK_PARAM_SIZE
	.align		4
.L_39:
        /*0040*/ 	.byte	0x03, 0x19
        /*0042*/ 	.short	0x0010


	//----- nvinfo : EIATTR_PARAM_CBANK
	.align		4
        /*0044*/ 	.byte	0x04, 0x0a
        /*0046*/ 	.short	(.L_41 - .L_40)
	.align		4
.L_40:
        /*0048*/ 	.word	index@(.nv.constant0.default_function_kernel)
        /*004c*/ 	.short	0x0380
        /*004e*/ 	.short	0x0010


	//----- nvinfo : EIATTR_SW_WAR
	.align		4
.L_41:
        /*0050*/ 	.byte	0x04, 0x36
        /*0052*/ 	.short	(.L_43 - .L_42)
.L_42:
        /*0054*/ 	.word	0x00000008
.L_43:


//--------------------- .nv.info.default_function_kernel_1 --------------------------
	.section	.nv.info.default_function_kernel_1,"",@"SHT_CUDA_INFO"
	.sectionflags	@""
	.align	4


	//----- nvinfo : EIATTR_CUDA_API_VERSION
	.align		4
        /*0000*/ 	.byte	0x04, 0x37
        /*0002*/ 	.short	(.L_45 - .L_44)
.L_44:
        /*0004*/ 	.word	0x00000082


	//----- nvinfo : EIATTR_KPARAM_INFO
	.align		4
.L_45:
        /*0008*/ 	.byte	0x04, 0x17
        /*000a*/ 	.short	(.L_47 - .L_46)
.L_46:
        /*000c*/ 	.word	0x00000000
        /*0010*/ 	.short	0x0001
        /*0012*/ 	.short	0x0008
        /*0014*/ 	.byte	0x00, 0xf5, 0x21, 0x00


	//----- nvinfo : EIATTR_KPARAM_INFO
	.align		4
.L_47:
        /*0018*/ 	.byte	0x04, 0x17
        /*001a*/ 	.short	(.L_49 - .L_48)
.L_48:
        /*001c*/ 	.word	0x00000000
        /*0020*/ 	.short	0x0000
        /*0022*/ 	.short	0x0000
        /*0024*/ 	.byte	0x00, 0xf5, 0x21, 0x00


	//----- nvinfo : EIATTR_SPARSE_MMA_MASK
	.align		4
.L_49:
        /*0028*/ 	.byte	0x03, 0x50
        /*002a*/ 	.short	0x0000


	//----- nvinfo : EIATTR_MAXREG_COUNT
	.align		4
        /*002c*/ 	.byte	0x03, 0x1b
        /*002e*/ 	.short	0x00ff


	//----- nvinfo : EIATTR_MERCURY_ISA_VERSION
	.align		4
        /*0030*/ 	.byte	0x03, 0x5f
        /*0032*/ 	.short	0x0101


	//----- nvinfo : EIATTR_VRC_CTA_INIT_COUNT
	.align		4
        /*0034*/ 	.byte	0x02, 0x4a
	.zero		1
	.zero		1


	//----- nvinfo : EIATTR_EXIT_INSTR_OFFSETS
	.align		4
        /*0038*/ 	.byte	0x04, 0x1c
        /*003a*/ 	.short	(.L_51 - .L_50)


	//   ....[0]....
.L_50:
        /*003c*/ 	.word	0x00000350


	//----- nvinfo : EIATTR_MAX_THREADS
	.align		4
.L_51:
        /*0040*/ 	.byte	0x04, 0x05
        /*0042*/ 	.short	(.L_53 - .L_52)
.L_52:
        /*0044*/ 	.word	0x00000024
        /*0048*/ 	.word	0x00000001
        /*004c*/ 	.word	0x00000001


	//----- nvinfo : EIATTR_CBANK_PARAM_SIZE
	.align		4
.L_53:
        /*0050*/ 	.byte	0x03, 0x19
        /*0052*/ 	.short	0x0010


	//----- nvinfo : EIATTR_PARAM_CBANK
	.align		4
        /*0054*/ 	.byte	0x04, 0x0a
        /*0056*/ 	.short	(.L_55 - .L_54)
	.align		4
.L_54:
        /*0058*/ 	.word	index@(.nv.constant0.default_function_kernel_1)
        /*005c*/ 	.short	0x0380
        /*005e*/ 	.short	0x0010


	//----- nvinfo : EIATTR_SW_WAR
	.align		4
.L_55:
        /*0060*/ 	.byte	0x04, 0x36
        /*0062*/ 	.short	(.L_57 - .L_56)
.L_56:
        /*0064*/ 	.word	0x00000008
.L_57:


//--------------------- .nv.callgraph             --------------------------
	.section	.nv.callgraph,"",@"SHT_CUDA_CALLGRAPH"
	.align	4
	.sectionentsize	8
	.align		4
        /*0000*/ 	.word	0x00000000
	.align		4
        /*0004*/ 	.word	0xffffffff
	.align		4
        /*0008*/ 	.word	0x00000000
	.align		4
        /*000c*/ 	.word	0xfffffffe
	.align		4
        /*0010*/ 	.word	0x00000000
	.align		4
        /*0014*/ 	.word	0xfffffffd
	.align		4
        /*0018*/ 	.word	0x00000000
	.align		4
        /*001c*/ 	.word	0xfffffffc


//--------------------- .text.default_function_kernel_2 --------------------------
	.section	.text.default_function_kernel_2,"ax",@progbits
	.align	128
        .global         default_function_kernel_2
        .type           default_function_kernel_2,@function
        .size           default_function_kernel_2,(.L_x_3 - default_function_kernel_2)
        .other          default_function_kernel_2,@"STO_CUDA_ENTRY STV_DEFAULT"
default_function_kernel_2:
.text.default_function_kernel_2:
[----:B------:R-:W-:Y:S01]  /*0000*/  LDC R1, c[0x0][0x37c] ;  /* 0x0000df00ff017b82 */ /* 0x000fe20000000800 */
[----:B------:R-:W0:Y:S07]  /*0010*/  S2R R5, SR_TID.X ;  /* 0x0000000000057919 */ /* 0x000e2e0000002100 */
[----:B------:R-:W1:Y:S02]  /*0020*/  S2UR UR5, SR_CTAID.X ;  /* 0x00000000000579c3 */ /* 0x000e640000002500 */
[----:B-1----:R-:W-:Y:S01]  /*0030*/  USHF.L.U32 UR4, UR5, 0x2, URZ ;  /* 0x0000000205047899 */ /* 0x002fe200080006ff */
[----:B0-----:R-:W-:-:S05]  /*0040*/  SHF.R.U32.HI R0, RZ, 0x3, R5 ;  /* 0x00000003ff007819 */ /* 0x001fca0000011605 */
[----:B------:R-:W-:-:S04]  /*0050*/  LOP3.LUT R0, R0, UR4, RZ, 0xfc, !PT ;  /* 0x0000000400007c12 */ /* 0x000fc8000f8efcff */
[----:B------:R-:W-:-:S13]  /*0060*/  ISETP.GT.U32.AND P0, PT, R0, 0x8, PT ;  /* 0x000000080000780c */ /* 0x000fda0003f04070 */
[----:B------:R-:W-:Y:S05]  /*0070*/  @P0 EXIT ;  /* 0x000000000000094d */ /* 0x000fea0003800000 */
[----:B------:R-:W0:Y:S01]  /*0080*/  LDC.64 R2, c[0x0][0x388] ;  /* 0x0000e200ff027b82 */ /* 0x000e220000000a00 */
[----:B------:R-:W1:Y:S01]  /*0090*/  LDCU.64 UR6, c[0x0][0x358] ;  /* 0x00006b00ff0677ac */ /* 0x000e620008000a00 */
[----:B------:R-:W-:-:S06]  /*00a0*/  USHF.L.U32 UR4, UR5, 0x5, URZ ;  /* 0x0000000505047899 */ /* 0x000fcc00080006ff */
[----:B------:R-:W-:-:S05]  /*00b0*/  LOP3.LUT R5, R5, UR4, RZ, 0xfc, !PT ;  /* 0x0000000405057c12 */ /* 0x000fca000f8efcff */
[----:B0-----:R-:W-:-:S06]  /*00c0*/  IMAD.WIDE.U32 R2, R5, 0x4, R2 ;  /* 0x0000000405027825 */ /* 0x001fcc00078e0002 */
[----:B-1----:R-:W2:Y:S01]  /*00d0*/  LDG.E.CONSTANT R2, desc[UR6][R2.64] ;  /* 0x0000000602027981 */ /* 0x002ea2000c1e9900 */
[----:B------:R-:W-:Y:S01]  /*00e0*/  HFMA2 R8, -RZ, RZ, 1.625, 0 ;  /* 0x3e800000ff087431 */ /* 0x000fe200000001ff */
[----:B--2---:R-:W0:Y:S02]  /*00f0*/  FRND.CEIL R0, R2 ;  /* 0x0000000200007307 */ /* 0x004e240000209000 */
[C---:B0-----:R-:W-:Y:S01]  /*0100*/  FFMA R4, R0.reuse, R0, 1 ;  /* 0x3f80000000047423 */ /* 0x041fe20000000000 */
[----:B------:R-:W-:-:S05]  /*0110*/  FSETP.GT.AND P0, PT, |R0|, 8388608, PT ;  /* 0x4b0000000000780b */ /* 0x000fca0003f04200 */
[----:B------:R-:W0:Y:S02]  /*0120*/  MUFU.RSQ R7, R4 ;  /* 0x0000000400077308 */ /* 0x000e240000001400 */
[----:B0-----:R-:W-:-:S06]  /*0130*/  FFMA R7, R4, R7, 1 ;  /* 0x3f80000004077423 */ /* 0x001fcc0000000007 */
[----:B------:R-:W0:Y:S02]  /*0140*/  MUFU.RCP R7, R7 ;  /* 0x0000000700077308 */ /* 0x000e240000001000 */
[----:B0-----:R-:W-:Y:S01]  /*0150*/  FMUL R9, |R0|, R7 ;  /* 0x0000000700097220 */ /* 0x001fe20000400200 */
[----:B------:R-:W-:-:S03]  /*0160*/  MOV R7, 0x3d39bf78 ;  /* 0x3d39bf7800077802 */ /* 0x000fc60000000f00 */
[----:B------:R-:W-:-:S05]  /*0170*/  FFMA R9, |R0|, R9, |R0| ;  /* 0x0000000900097223 */ /* 0x000fca0000000600 */
[----:B------:R-:W-:-:S04]  /*0180*/  FSEL R9, |R0|, R9, P0 ;  /* 0x0000000900097208 */ /* 0x000fc80000000200 */
[C---:B------:R-:W-:Y:S01]  /*0190*/  ISETP.GE.U32.AND P1, PT, R9.reuse, 0x7f800000, PT ;  /* 0x7f8000000900780c */ /* 0x040fe20003f26070 */
[----:B------:R-:W-:-:S03]  /*01a0*/  FADD.RZ R6, R9, 1 ;  /* 0x3f80000009067421 */ /* 0x000fc6000000c000 */
[----:B------:R-:W-:Y:S02]  /*01b0*/  ISETP.GT.AND P2, PT, R9, -0x40800000, P1 ;  /* 0xbf8000000900780c */ /* 0x000fe40000f44270 */
[----:B------:R-:W-:-:S04]  /*01c0*/  IADD3 R6, PT, PT, R6, -0x3f400000, RZ ;  /* 0xc0c0000006067810 */ /* 0x000fc80007ffe0ff */
[----:B------:R-:W-:-:S03]  /*01d0*/  LOP3.LUT R6, R6, 0xff800000, RZ, 0xc0, !PT ;  /* 0xff80000006067812 */ /* 0x000fc600078ec0ff */
[----:B------:R-:W-:Y:S02]  /*01e0*/  @P1 MOV R4, 0x7f800000 ;  /* 0x7f80000000041802 */ /* 0x000fe40000000f00 */
[----:B------:R-:W-:Y:S02]  /*01f0*/  IADD3 R3, PT, PT, -R6, 0x40800000, RZ ;  /* 0x4080000006037810 */ /* 0x000fe40007ffe1ff */
[-C--:B------:R-:W-:Y:S02]  /*0200*/  IADD3 R2, PT, PT, R9, -R6.reuse, RZ ;  /* 0x8000000609027210 */ /* 0x080fe40007ffe0ff */
[----:B------:R-:W-:Y:S01]  /*0210*/  I2FP.F32.S32 R6, R6 ;  /* 0x0000000600067245 */ /* 0x000fe20000201400 */
[----:B------:R-:W-:-:S04]  /*0220*/  FFMA R3, R3, R8, -1 ;  /* 0xbf80000003037423 */ /* 0x000fc80000000008 */
[----:B------:R-:W-:Y:S01]  /*0230*/  FADD R2, R2, R3 ;  /* 0x0000000302027221 */ /* 0x000fe20000000000 */
[----:B------:R-:W-:-:S03]  /*0240*/  FMUL R6, R6, 1.1920928955078125e-07 ;  /* 0x3400000006067820 */ /* 0x000fc60000400000 */
[----:B------:R-:W-:-:S04]  /*0250*/  FFMA R3, R2, -R7, 0.10546888411045074463 ;  /* 0x3dd8001202037423 */ /* 0x000fc80000000807 */
[----:B------:R-:W-:-:S04]  /*0260*/  FFMA R3, R2, R3, -0.13229703903198242188 ;  /* 0xbe0778e002037423 */ /* 0x000fc80000000003 */
[----:B------:R-:W-:-:S04]  /*0270*/  FFMA R3, R2, R3, 0.14491446316242218018 ;  /* 0x3e14647502037423 */ /* 0x000fc80000000003 */
[----:B------:R-:W-:-:S04]  /*0280*/  FFMA R3, R2, R3, -0.16641564667224884033 ;  /* 0xbe2a68dd02037423 */ /* 0x000fc80000000003 */
[----:B------:R-:W-:-:S04]  /*0290*/  FFMA R3, R2, R3, 0.19988867640495300293 ;  /* 0x3e4caf9e02037423 */ /* 0x000fc80000000003 */
[----:B------:R-:W-:-:S04]  /*02a0*/  FFMA R3, R2, R3, -0.25000196695327758789 ;  /* 0xbe80004202037423 */ /* 0x000fc80000000003 */
[----:B------:R-:W-:-:S04]  /*02b0*/  FFMA R3, R2, R3, 0.33333510160446166992 ;  /* 0x3eaaaae602037423 */ /* 0x000fc80000000003 */
[----:B------:R-:W-:-:S04]  /*02c0*/  FFMA R3, R2, R3, -0.5 ;  /* 0xbf00000002037423 */ /* 0x000fc80000000003 */
[----:B------:R-:W-:-:S04]  /*02d0*/  FMUL R3, R2, R3 ;  /* 0x0000000302037220 */ /* 0x000fc80000400000 */
[----:B------:R-:W-:-:S04]  /*02e0*/  FFMA R3, R2, R3, R2 ;  /* 0x0000000302037223 */ /* 0x000fc80000000002 */
[----:B------:R-:W-:Y:S01]  /*02f0*/  FFMA R6, R6, 0.69314718246459960938, R3 ;  /* 0x3f31721806067823 */ /* 0x000fe20000000003 */
[C---:B------:R-:W-:Y:S01]  /*0300*/  @P2 FFMA R6, R9.reuse, R4, +INF ;  /* 0x7f80000009062423 */ /* 0x040fe20000000004 */
[----:B------:R-:W0:Y:S01]  /*0310*/  LDC.64 R2, c[0x0][0x380] ;  /* 0x0000e000ff027b82 */ /* 0x000e220000000a00 */
[----:B------:R-:W-:-:S04]  /*0320*/  @P1 FSETP.NEU.AND P2, PT, R9, RZ, PT ;  /* 0x000000ff0900120b */ /* 0x000fc80003f4d000 */
[----:B------:R-:W-:-:S05]  /*0330*/  @P1 FSEL R6, R6, -RZ, P2 ;  /* 0x800000ff06061208 */ /* 0x000fca0001000000 */
[----:B------:R-:W-:Y:S01]  /*0340*/  @P0 FADD R6, R6, 0.69314718246459960938 ;  /* 0x3f31721806060421 */ /* 0x000fe20000000000 */
[----:B------:R-:W-:-:S04]  /*0350*/  FSETP.NAN.AND P0, PT, |R0|, |R0|, PT ;  /* 0x400000000000720b */ /* 0x000fc80003f08200 */
[----:B------:R-:W-:Y:S01]  /*0360*/  LOP3.LUT R0, R6, 0x80000000, R0, 0xb8, !PT ;  /* 0x8000000006007812 */ /* 0x000fe200078eb800 */
[----:B0-----:R-:W-:-:S03]  /*0370*/  IMAD.WIDE.U32 R2, R5, 0x4, R2 ;  /* 0x0000000405027825 */ /* 0x001fc600078e0002 */
[----:B------:R-:W-:-:S05]  /*0380*/  FSEL R5, R0, R6, !P0 ;  /* 0x0000000600057208 */ /* 0x000fca0004000000 */
[----:B------:R-:W-:Y:S01]  /*0390*/  STG.E desc[UR6][R2.64], R5 ;  /* 0x0000000502007986 */ /* 0x000fe2000c101906 */
[----:B------:R-:W-:Y:S05]  /*03a0*/  EXIT ;  /* 0x000000000000794d */ /* 0x000fea0003800000 */
.L_x_0:
[----:B------:R-:W-:-:S00]  /*03b0*/  BRA `(.L_x_0) ;  /* 0xfffffffc00fc7947 */ /* 0x000fc0000383ffff */
[----:B------:R-:W-:-:S00]  /*03c0*/  NOP ;  /* 0x0000000000007918 */ /* 0x000fc00000000000 */
        /* <DEDUP_REMOVED lines=11> */
.L_x_3:


//--------------------- .text.default_function_kernel --------------------------
	.section	.text.default_function_kernel,"ax",@progbits
	.align	128
        .global         default_function_kernel
        .type           default_function_kernel,@function
        .size           default_function_kernel,(.L_x_4 - default_function_kernel)
        .other          default_function_kernel,@"STO_CUDA_ENTRY STV_DEFAULT"
default_function_kernel:
.text.default_function_kernel:
[----:B------:R-:W-:Y:S01]  /*0000*/  LDC R1, c[0x0][0x37c] ;  /* 0x0000df00ff017b82 */ /* 0x000fe20000000800 */
[----:B------:R-:W0:Y:S07]  /*0010*/  S2R R9, SR_CTAID.X ;  /* 0x0000000000097919 */ /* 0x000e2e0000002500 */
[----:B------:R-:W0:Y:S01]  /*0020*/  LDC.64 R2, c[0x0][0x388] ;  /* 0x0000e200ff027b82 */ /* 0x000e220000000a00 */
[----:B------:R-:W1:Y:S07]  /*0030*/  LDCU.64 UR4, c[0x0][0x358] ;  /* 0x00006b00ff0477ac */ /* 0x000e6e0008000a00 */
[----:B------:R-:W2:Y:S01]  /*0040*/  LDC.64 R4, c[0x0][0x380] ;  /* 0x0000e000ff047b82 */ /* 0x000ea20000000a00 */
[----:B0-----:R-:W-:-:S06]  /*0050*/  IMAD.WIDE.U32 R2, R9, 0x4, R2 ;  /* 0x0000000409027825 */ /* 0x001fcc00078e0002 */
[----:B-1----:R-:W3:Y:S01]  /*0060*/  LDG.E.CONSTANT R2, desc[UR4][R2.64] ;  /* 0x0000000402027981 */ /* 0x002ee2000c1e9900 */
[----:B--2---:R-:W-:-:S04]  /*0070*/  IMAD.WIDE.U32 R4, R9, 0x4, R4 ;  /* 0x0000000409047825 */ /* 0x004fc800078e0004 */
[----:B---3--:R-:W-:-:S05]  /*0080*/  FMUL R0, R2, 1.4426950216293334961 ;  /* 0x3fb8aa3b02007820 */ /* 0x008fca0000400000 */
[----:B------:R-:W-:-:S13]  /*0090*/  FSETP.GEU.AND P0, PT, R0, -126, PT ;  /* 0xc2fc00000000780b */ /* 0x000fda0003f0e000 */
[----:B------:R-:W-:-:S04]  /*00a0*/  @!P0 FMUL R0, R0, 0.5 ;  /* 0x3f00000000008820 */ /* 0x000fc80000400000 */
[----:B------:R-:W0:Y:S02]  /*00b0*/  MUFU.EX2 R7, R0 ;  /* 0x0000000000077308 */ /* 0x000e240000000800 */
[----:B0-----:R-:W-:-:S05]  /*00c0*/  @!P0 FMUL R7, R7, R7 ;  /* 0x0000000707078220 */ /* 0x001fca0000400000 */
[----:B------:R-:W-:Y:S01]  /*00d0*/  STG.E desc[UR4][R4.64], R7 ;  /* 0x0000000704007986 */ /* 0x000fe2000c101904 */
[----:B------:R-:W-:Y:S05]  /*00e0*/  EXIT ;  /* 0x000000000000794d */ /* 0x000fea0003800000 */
.L_x_1:
        /* <DEDUP_REMOVED lines=9> */
.L_x_4:


//--------------------- .text.default_function_kernel_1 --------------------------
	.section	.text.default_function_kernel_1,"ax",@progbits
	.align	128
        .global         default_function_kernel_1
        .type           default_function_kernel_1,@function
        .size           default_function_kernel_1,(.L_x_5 - default_function_kernel_1)
        .other          default_function_kernel_1,@"STO_CUDA_ENTRY STV_DEFAULT"
default_function_kernel_1:
.text.default_function_kernel_1:
[----:B------:R-:W-:Y:S01]  /*0000*/  LDC R1, c[0x0][0x37c] ;  /* 0x0000df00ff017b82 */ /* 0x000fe20000000800 */
[----:B------:R-:W0:Y:S07]  /*0010*/  S2R R0, SR_CTAID.X ;  /* 0x0000000000007919 */ /* 0x000e2e0000002500 */
[----:B------:R-:W1:Y:S01]  /*0020*/  LDC.64 R2, c[0x0][0x388] ;  /* 0x0000e200ff027b82 */ /* 0x000e620000000a00 */
[----:B------:R-:W2:Y:S01]  /*0030*/  LDCU.64 UR4, c[0x0][0x358] ;  /* 0x00006b00ff0477ac */ /* 0x000ea20008000a00 */
[----:B------:R-:W0:Y:S02]  /*0040*/  S2R R5, SR_TID.X ;  /* 0x0000000000057919 */ /* 0x000e240000002100 */
[----:B0-----:R-:W-:-:S04]  /*0050*/  IMAD R0, R0, 0x24, R5 ;  /* 0x0000002400007824 */ /* 0x001fc800078e0205 */
[----:B-1----:R-:W-:-:S06]  /*0060*/  IMAD.WIDE.U32 R2, R0, 0x4, R2 ;  /* 0x0000000400027825 */ /* 0x002fcc00078e0002 */
[----:B--2---:R-:W2:Y:S02]  /*0070*/  LDG.E.CONSTANT R2, desc[UR4][R2.64] ;  /* 0x0000000402027981 */ /* 0x004ea4000c1e9900 */
[----:B--2---:R-:W-:-:S04]  /*0080*/  FFMA R5, R2, R2, -1 ;  /* 0xbf80000002057423 */ /* 0x004fc80000000002 */
[----:B------:R-:W0:Y:S01]  /*0090*/  MUFU.RSQ R4, R5 ;  /* 0x0000000500047308 */ /* 0x000e220000001400 */
[C---:B------:R-:W-:Y:S01]  /*00a0*/  FSETP.NEU.AND P1, PT, R5.reuse, RZ, PT ;  /* 0x000000ff0500720b */ /* 0x040fe20003f2d000 */
[----:B0-----:R-:W-:Y:S01]  /*00b0*/  FMUL R6, R5, R4 ;  /* 0x0000000405067220 */ /* 0x001fe20000400000 */
[----:B------:R-:W-:Y:S01]  /*00c0*/  FMUL R7, R4, 0.5 ;  /* 0x3f00000004077820 */ /* 0x000fe20000400000 */
[----:B------:R-:W-:Y:S02]  /*00d0*/  FADD R4, R2, -1 ;  /* 0xbf80000002047421 */ /* 0x000fe40000000000 */
[----:B------:R-:W-:Y:S01]  /*00e0*/  FFMA R8, -R6, R6, R5 ;  /* 0x0000000606087223 */ /* 0x000fe20000000105 */
[----:B------:R-:W-:Y:S02]  /*00f0*/  HFMA2 R5, -RZ, RZ, 1.625, 0 ;  /* 0x3e800000ff057431 */ /* 0x000fe400000001ff */
[----:B------:R-:W-:Y:S01]  /*0100*/  ISETP.GT.U32.AND P0, PT, R4, 0x4b000000, PT ;  /* 0x4b0000000400780c */ /* 0x000fe20003f04070 */
[----:B------:R-:W-:Y:S01]  /*0110*/  FFMA R7, R7, R8, R6 ;  /* 0x0000000807077223 */ /* 0x000fe20000000006 */
[----:B------:R-:W-:-:S04]  /*0120*/  MOV R6, 0x3d39bf78 ;  /* 0x3d39bf7800067802 */ /* 0x000fc80000000f00 */
[----:B------:R-:W-:-:S04]  /*0130*/  FSEL R7, R7, RZ, P1 ;  /* 0x000000ff07077208 */ /* 0x000fc80000800000 */
[----:B------:R-:W-:-:S05]  /*0140*/  FSEL R7, R7, -1.0000001192092895508, !P0 ;  /* 0xbf80000107077808 */ /* 0x000fca0004000000 */
[----:B------:R-:W-:-:S04]  /*0150*/  FADD R7, R4, R7 ;  /* 0x0000000704077221 */ /* 0x000fc80000000000 */
[C---:B------:R-:W-:Y:S01]  /*0160*/  FADD.RZ R2, R7.reuse, 1 ;  /* 0x3f80000007027421 */ /* 0x040fe2000000c000 */
[----:B------:R-:W-:-:S04]  /*0170*/  ISETP.GE.U32.AND P1, PT, R7, 0x7f800000, PT ;  /* 0x7f8000000700780c */ /* 0x000fc80003f26070 */
[----:B------:R-:W-:Y:S02]  /*0180*/  IADD3 R2, PT, PT, R2, -0x3f400000, RZ ;  /* 0xc0c0000002027810 */ /* 0x000fe40007ffe0ff */
[----:B------:R-:W-:Y:S02]  /*0190*/  ISETP.GT.AND P2, PT, R7, -0x40800000, P1 ;  /* 0xbf8000000700780c */ /* 0x000fe40000f44270 */
[----:B------:R-:W-:-:S04]  /*01a0*/  LOP3.LUT R2, R2, 0xff800000, RZ, 0xc0, !PT ;  /* 0xff80000002027812 */ /* 0x000fc800078ec0ff */
[----:B------:R-:W-:Y:S02]  /*01b0*/  IADD3 R4, PT, PT, -R2, 0x40800000, RZ ;  /* 0x4080000002047810 */ /* 0x000fe40007ffe1ff */
[-C--:B------:R-:W-:Y:S02]  /*01c0*/  IADD3 R3, PT, PT, R7, -R2.reuse, RZ ;  /* 0x8000000207037210 */ /* 0x080fe40007ffe0ff */
[----:B------:R-:W-:Y:S01]  /*01d0*/  I2FP.F32.S32 R2, R2 ;  /* 0x0000000200027245 */ /* 0x000fe20000201400 */
[----:B------:R-:W-:-:S04]  /*01e0*/  FFMA R4, R4, R5, -1 ;  /* 0xbf80000004047423 */ /* 0x000fc80000000005 */
[----:B------:R-:W-:-:S04]  /*01f0*/  FADD R3, R3, R4 ;  /* 0x0000000403037221 */ /* 0x000fc80000000000 */
        /* <DEDUP_REMOVED lines=8> */
[----:B------:R-:W-:Y:S01]  /*0280*/  FMUL R6, R3, R4 ;  /* 0x0000000403067220 */ /* 0x000fe20000400000 */
[----:B------:R-:W-:-:S03]  /*0290*/  FMUL R4, R2, 1.1920928955078125e-07 ;  /* 0x3400000002047820 */ /* 0x000fc60000400000 */
[----:B------:R-:W-:Y:S01]  /*02a0*/  FFMA R5, R3, R6, R3 ;  /* 0x0000000603057223 */ /* 0x000fe20000000003 */
[----:B------:R-:W-:Y:S01]  /*02b0*/  @P1 MOV R6, 0x7f800000 ;  /* 0x7f80000000061802 */ /* 0x000fe20000000f00 */
[----:B------:R-:W0:Y:S02]  /*02c0*/  LDC.64 R2, c[0x0][0x380] ;  /* 0x0000e000ff027b82 */ /* 0x000e240000000a00 */
[----:B------:R-:W-:Y:S02]  /*02d0*/  FFMA R4, R4, 0.69314718246459960938, R5 ;  /* 0x3f31721804047823 */ /* 0x000fe40000000005 */
[C---:B------:R-:W-:Y:S01]  /*02e0*/  @P2 FFMA R4, R7.reuse, R6, +INF ;  /* 0x7f80000007042423 */ /* 0x040fe20000000006 */
[----:B------:R-:W-:-:S04]  /*02f0*/  @P1 FSETP.NEU.AND P2, PT, R7, RZ, PT ;  /* 0x000000ff0700120b */ /* 0x000fc80003f4d000 */
[----:B------:R-:W-:-:S05]  /*0300*/  @P1 FSEL R4, R4, -RZ, P2 ;  /* 0x800000ff04041208 */ /* 0x000fca0001000000 */
[----:B------:R-:W-:-:S04]  /*0310*/  @P0 FADD R4, R4, 0.69314718246459960938 ;  /* 0x3f31721804040421 */ /* 0x000fc80000000000 */
[----:B------:R-:W-:Y:S01]  /*0320*/  FADD R5, RZ, -R4 ;  /* 0x80000004ff057221 */ /* 0x000fe20000000000 */
[----:B0-----:R-:W-:-:S05]  /*0330*/  IMAD.WIDE.U32 R2, R0, 0x4, R2 ;  /* 0x0000000400027825 */ /* 0x001fca00078e0002 */
[----:B------:R-:W-:Y:S01]  /*0340*/  STG.E desc[UR4][R2.64], R5 ;  /* 0x0000000502007986 */ /* 0x000fe2000c101904 */
[----:B------:R-:W-:Y:S05]  /*0350*/  EXIT ;  /* 0x000000000000794d */ /* 0x000fea0003800000 */
.L_x_2:
        /* <DEDUP_REMOVED lines=10> */
.L_x_5:


//--------------------- .nv.shared.reserved.0     --------------------------
	.section	.nv.shared.reserved.0,"aw",@nobits
	.weak		__nv_reservedSMEM_offset_0_alias
	.size		__nv_reservedSMEM_offset_0_alias, 0, 64
	.other		__nv_reservedSMEM_offset_0_alias,@"STO_CUDA_RESERVED_SHARED STV_DEFAULT"
__nv_reservedSMEM_offset_0_alias:
	.zero		0
	.zero		64


//--------------------- .nv.constant0.default_function_kernel_2 --------------------------
	.section	.nv.constant0.default_function_kernel_2,"a",@progbits
	.sectionflags	@""
	.align	4
.nv.constant0.default_function_kernel_2:
	.zero		912


//--------------------- .nv.constant0.default_function_kernel --------------------------
	.section	.nv.constant0.default_function_kernel,"a",@progbits
	.sectionflags	@""
	.align	4
.nv.constant0.default_function_kernel:
	.zero		912


//--------------------- .nv.constant0.default_function_kernel_1 --------------------------
	.section	.nv.constant0.default_function_kernel_1,"a",@progbits
	.sectionflags	@""
	.align	4
.nv.constant0.default_function_kernel_1:
	.zero		912


//--------------------- SYMBOLS --------------------------

	.type		.nv.reservedSmem.offset0,@object
	.size		.nv.reservedSmem.offset0,0x4
